	.headerflags	@"EF_CUDA_TEXMODE_UNIFIED EF_CUDA_64BIT_ADDRESS EF_CUDA_ACCELERATORS EF_CUDA_SM90 EF_CUDA_VIRTUAL_SM(EF_CUDA_SM90)"
	.elftype	@"ET_EXEC"


//--------------------- .nv.info                  --------------------------
	.section	.nv.info,"",@"SHT_CUDA_INFO"
	.align	4


	//----- nvinfo : EIATTR_REGCOUNT
	.align		4
        /*0000*/ 	.byte	0x04, 0x2f
        /*0002*/ 	.short	(.L_1 - .L_0)
	.align		4
.L_0:
        /*0004*/ 	.word	index@(triton_red_fused__to_copy_add_div_mul_pow_sum_12)
        /*0008*/ 	.word	0x00000020


	//----- nvinfo : EIATTR_MIN_STACK_SIZE
	.align		4
.L_1:
        /*000c*/ 	.byte	0x04, 0x12
        /*000e*/ 	.short	(.L_3 - .L_2)
	.align		4
.L_2:
        /*0010*/ 	.word	index@(triton_red_fused__to_copy_add_div_mul_pow_sum_12)
        /*0014*/ 	.word	0x00000000


	//----- nvinfo : EIATTR_FRAME_SIZE
	.align		4
.L_3:
        /*0018*/ 	.byte	0x04, 0x11
        /*001a*/ 	.short	(.L_5 - .L_4)
	.align		4
.L_4:
        /*001c*/ 	.word	index@(triton_red_fused__to_copy_add_div_mul_pow_sum_12)
        /*0020*/ 	.word	0x00000000


	//----- nvinfo : EIATTR_MIN_STACK_SIZE
	.align		4
.L_5:
        /*0024*/ 	.byte	0x04, 0x12
        /*0026*/ 	.short	(.L_7 - .L_6)
	.align		4
.L_6:
        /*0028*/ 	.word	index@(triton_red_fused__to_copy_add_div_mul_pow_sum_12)
        /*002c*/ 	.word	0x00000000
.L_7:


//--------------------- .nv.info.triton_red_fused__to_copy_add_div_mul_pow_sum_12 --------------------------
	.section	.nv.info.triton_red_fused__to_copy_add_div_mul_pow_sum_12,"",@"SHT_CUDA_INFO"
	.sectionflags	@""
	.align	4


	//----- nvinfo : EIATTR_CUDA_API_VERSION
	.align		4
        /*0000*/ 	.byte	0x04, 0x37
        /*0002*/ 	.short	(.L_9 - .L_8)
.L_8:
        /*0004*/ 	.word	0x0000007c


	//----- nvinfo : EIATTR_KPARAM_INFO
	.align		4
.L_9:
        /*0008*/ 	.byte	0x04, 0x17
        /*000a*/ 	.short	(.L_11 - .L_10)
.L_10:
        /*000c*/ 	.word	0x00000000
        /*0010*/ 	.short	0x0009
        /*0012*/ 	.short	0x0040
        /*0014*/ 	.byte	0x00, 0xf4, 0x21, 0x00


	//----- nvinfo : EIATTR_KPARAM_INFO
	.align		4
.L_11:
        /*0018*/ 	.byte	0x04, 0x17
        /*001a*/ 	.short	(.L_13 - .L_12)
.L_12:
        /*001c*/ 	.word	0x00000000
        /*0020*/ 	.short	0x0008
        /*0022*/ 	.short	0x003c
        /*0024*/ 	.byte	0x00, 0xf0, 0x11, 0x00


	//----- nvinfo : EIATTR_KPARAM_INFO
	.align		4
.L_13:
        /*0028*/ 	.byte	0x04, 0x17
        /*002a*/ 	.short	(.L_15 - .L_14)
.L_14:
        /*002c*/ 	.word	0x00000000
        /*0030*/ 	.short	0x0007
        /*0032*/ 	.short	0x0038
        /*0034*/ 	.byte	0x00, 0xf0, 0x11, 0x00


	//----- nvinfo : EIATTR_KPARAM_INFO
	.align		4
.L_15:
        /*0038*/ 	.byte	0x04, 0x17
        /*003a*/ 	.short	(.L_17 - .L_16)
.L_16:
        /*003c*/ 	.word	0x00000000
        /*0040*/ 	.short	0x0006
        /*0042*/ 	.short	0x0030
        /*0044*/ 	.byte	0x00, 0xf4, 0x21, 0x00


	//----- nvinfo : EIATTR_KPARAM_INFO
	.align		4
.L_17:
        /*0048*/ 	.byte	0x04, 0x17
        /*004a*/ 	.short	(.L_19 - .L_18)
.L_18:
        /*004c*/ 	.word	0x00000000
        /*0050*/ 	.short	0x0005
        /*0052*/ 	.short	0x0028
        /*0054*/ 	.byte	0x00, 0xf4, 0x21, 0x00


	//----- nvinfo : EIATTR_KPARAM_INFO
	.align		4
.L_19:
        /*0058*/ 	.byte	0x04, 0x17
        /*005a*/ 	.short	(.L_21 - .L_20)
.L_20:
        /*005c*/ 	.word	0x00000000
        /*0060*/ 	.short	0x0004
        /*0062*/ 	.short	0x0020
        /*0064*/ 	.byte	0x00, 0xf4, 0x21, 0x00


	//----- nvinfo : EIATTR_KPARAM_INFO
	.align		4
.L_21:
        /*0068*/ 	.byte	0x04, 0x17
        /*006a*/ 	.short	(.L_23 - .L_22)
.L_22:
        /*006c*/ 	.word	0x00000000
        /*0070*/ 	.short	0x0003
        /*0072*/ 	.short	0x0018
        /*0074*/ 	.byte	0x00, 0xf4, 0x21, 0x00


	//----- nvinfo : EIATTR_KPARAM_INFO
	.align		4
.L_23:
        /*0078*/ 	.byte	0x04, 0x17
        /*007a*/ 	.short	(.L_25 - .L_24)
.L_24:
        /*007c*/ 	.word	0x00000000
        /*0080*/ 	.short	0x0002
        /*0082*/ 	.short	0x0010
        /*0084*/ 	.byte	0x00, 0xf4, 0x21, 0x00


	//----- nvinfo : EIATTR_KPARAM_INFO
	.align		4
.L_25:
        /*0088*/ 	.byte	0x04, 0x17
        /*008a*/ 	.short	(.L_27 - .L_26)
.L_26:
        /*008c*/ 	.word	0x00000000
        /*0090*/ 	.short	0x0001
        /*0092*/ 	.short	0x0008
        /*0094*/ 	.byte	0x00, 0xf4, 0x21, 0x00


	//----- nvinfo : EIATTR_KPARAM_INFO
	.align		4
.L_27:
        /*0098*/ 	.byte	0x04, 0x17
        /*009a*/ 	.short	(.L_29 - .L_28)
.L_28:
        /*009c*/ 	.word	0x00000000
        /*00a0*/ 	.short	0x0000
        /*00a2*/ 	.short	0x0000
        /*00a4*/ 	.byte	0x00, 0xf4, 0x21, 0x00


	//----- nvinfo : EIATTR_SPARSE_MMA_MASK
	.align		4
.L_29:
        /*00a8*/ 	.byte	0x03, 0x50
        /*00aa*/ 	.short	0x0000


	//----- nvinfo : EIATTR_MAXREG_COUNT
	.align		4
        /*00ac*/ 	.byte	0x03, 0x1b
        /*00ae*/ 	.short	0x00ff


	//----- nvinfo : EIATTR_COOP_GROUP_MASK_REGIDS
	.align		4
        /*00b0*/ 	.byte	0x04, 0x29
        /*00b2*/ 	.short	(.L_31 - .L_30)


	//   ....[0]....
.L_30:
        /*00b4*/ 	.word	0xffffffff


	//   ....[1]....
        /*00b8*/ 	.word	0xffffffff


	//----- nvinfo : EIATTR_COOP_GROUP_INSTR_OFFSETS
	.align		4
.L_31:
        /*00bc*/ 	.byte	0x04, 0x28
        /*00be*/ 	.short	(.L_33 - .L_32)


	//   ....[0]....
.L_32:
        /*00c0*/ 	.word	0x00001150


	//   ....[1]....
        /*00c4*/ 	.word	0x00001200


	//----- nvinfo : EIATTR_EXIT_INSTR_OFFSETS
	.align		4
.L_33:
        /*00c8*/ 	.byte	0x04, 0x1c
        /*00ca*/ 	.short	(.L_35 - .L_34)


	//   ....[0]....
.L_34:
        /*00cc*/ 	.word	0x00001550


	//----- nvinfo : EIATTR_REQNTID
	.align		4
.L_35:
        /*00d0*/ 	.byte	0x04, 0x10
        /*00d2*/ 	.short	(.L_37 - .L_36)
.L_36:
        /*00d4*/ 	.word	0x00000100
        /*00d8*/ 	.word	0x00000001
        /*00dc*/ 	.word	0x00000001


	//----- nvinfo : EIATTR_CRS_STACK_SIZE
	.align		4
.L_37:
        /*00e0*/ 	.byte	0x04, 0x1e
        /*00e2*/ 	.short	(.L_39 - .L_38)
.L_38:
        /*00e4*/ 	.word	0x00000000


	//----- nvinfo : EIATTR_CBANK_PARAM_SIZE
	.align		4
.L_39:
        /*00e8*/ 	.byte	0x03, 0x19
        /*00ea*/ 	.short	0x0048


	//----- nvinfo : EIATTR_PARAM_CBANK
	.align		4
        /*00ec*/ 	.byte	0x04, 0x0a
        /*00ee*/ 	.short	(.L_41 - .L_40)
	.align		4
.L_40:
        /*00f0*/ 	.word	index@(.nv.constant0.triton_red_fused__to_copy_add_div_mul_pow_sum_12)
        /*00f4*/ 	.short	0x0210
        /*00f6*/ 	.short	0x0048


	//----- nvinfo : EIATTR_SW_WAR
	.align		4
.L_41:
        /*00f8*/ 	.byte	0x04, 0x36
        /*00fa*/ 	.short	(.L_43 - .L_42)
.L_42:
        /*00fc*/ 	.word	0x00000008
.L_43:


//--------------------- .nv.callgraph             --------------------------
	.section	.nv.callgraph,"",@"SHT_CUDA_CALLGRAPH"
	.align	4
	.sectionentsize	8
	.align		4
        /*0000*/ 	.word	0x00000000
	.align		4
        /*0004*/ 	.word	0xffffffff
	.align		4
        /*0008*/ 	.word	0x00000000
	.align		4
        /*000c*/ 	.word	0xfffffffe
	.align		4
        /*0010*/ 	.word	0x00000000
	.align		4
        /*0014*/ 	.word	0xfffffffd
	.align		4
        /*0018*/ 	.word	0x00000000
	.align		4
        /*001c*/ 	.word	0xfffffffc


//--------------------- .text.triton_red_fused__to_copy_add_div_mul_pow_sum_12 --------------------------
	.section	.text.triton_red_fused__to_copy_add_div_mul_pow_sum_12,"ax",@progbits
	.align	128
        .global         triton_red_fused__to_copy_add_div_mul_pow_sum_12
        .type           triton_red_fused__to_copy_add_div_mul_pow_sum_12,@function
        .size           triton_red_fused__to_copy_add_div_mul_pow_sum_12,(.L_x_5 - triton_red_fused__to_copy_add_div_mul_pow_sum_12)
        .other          triton_red_fused__to_copy_add_div_mul_pow_sum_12,@"STO_CUDA_ENTRY STV_DEFAULT"
triton_red_fused__to_copy_add_div_mul_pow_sum_12:
.text.triton_red_fused__to_copy_add_div_mul_pow_sum_12:
[----:B------:R-:W0:Y:S02]  /*0000*/  LDC R1, c[0x0][0x28] ;  /* 0x00000a00ff017b82 */ /* 0x000e240000000800 */
[----:B------:R-:W1:Y:S01]  /*0010*/  S2R R0, SR_TID.X ;  /* 0x0000000000007919 */ /* 0x000e620000002100 */
[----:B------:R-:W2:Y:S01]  /*0020*/  S2UR UR4, SR_CTAID.X ;  /* 0x00000000000479c3 */ /* 0x000ea20000002500 */
[----:B------:R-:W-:Y:S01]  /*0030*/  ULDC UR6, c[0x0][0x248] ;  /* 0x0000920000067ab9 */ /* 0x000fe20000000800 */
[----:B------:R-:W-:Y:S01]  /*0040*/  BSSY B0, `(.L_x_0) ;  /* 0x000010e000007945 */ /* 0x000fe20003800000 */
[----:B--2---:R-:W-:Y:S01]  /*0050*/  USHF.L.U32 UR4, UR4, 0x2, URZ ;  /* 0x0000000204047899 */ /* 0x004fe2000800063f */
[----:B-1----:R-:W-:Y:S02]  /*0060*/  SHF.R.U32.HI R2, RZ, 0x2, R0 ;  /* 0x00000002ff027819 */ /* 0x002fe40000011600 */
[----:B------:R-:W-:Y:S02]  /*0070*/  LOP3.LUT R5, R0, 0x3, RZ, 0xc0, !PT ;  /* 0x0000000300057812 */ /* 0x000fe400078ec0ff */
[----:B------:R-:W-:Y:S02]  /*0080*/  SGXT.U32 R2, R2, 0x2 ;  /* 0x000000020202781a */ /* 0x000fe40000000000 */
[----:B------:R-:W-:-:S02]  /*0090*/  SHF.L.U32 R3, R5, 0x1, RZ ;  /* 0x0000000105037819 */ /* 0x000fc400000006ff */
[----:B------:R-:W-:Y:S01]  /*00a0*/  LOP3.LUT R2, R2, UR4, RZ, 0xfc, !PT ;  /* 0x0000000402027c12 */ /* 0x000fe2000f8efcff */
[----:B------:R-:W-:-:S03]  /*00b0*/  ULDC.64 UR4, c[0x0][0x208] ;  /* 0x0000820000047ab9 */ /* 0x000fc60000000a00 */
[C---:B------:R-:W-:Y:S02]  /*00c0*/  ISETP.GE.AND P1, PT, R2.reuse, UR6, PT ;  /* 0x0000000602007c0c */ /* 0x040fe4000bf26270 */
[----:B------:R-:W-:-:S11]  /*00d0*/  LEA R4, R2, R5, 0xc ;  /* 0x0000000502047211 */ /* 0x000fd600078e60ff */
[----:B------:R-:W-:Y:S01]  /*00e0*/  @P1 MOV R7, RZ ;  /* 0x000000ff00071202 */ /* 0x000fe20000000f00 */
[----:B------:R-:W-:Y:S06]  /*00f0*/  @P1 BRA `(.L_x_1) ;  /* 0x0000001000081947 */ /* 0x000fec0003800000 */
[----:B------:R-:W1:Y:S01]  /*0100*/  LDC.64 R10, c[0x0][0x218] ;  /* 0x00008600ff0a7b82 */ /* 0x000e620000000a00 */
[----:B------:R-:W-:Y:S02]  /*0110*/  ULDC.64 UR8, c[0x0][0x228] ;  /* 0x00008a0000087ab9 */ /* 0x000fe40000000a00 */
[----:B------:R-:W-:-:S04]  /*0120*/  IADD3 R8, P0, R3, UR8, RZ ;  /* 0x0000000803087c10 */ /* 0x000fc8000ff1e0ff */
[----:B------:R-:W-:Y:S01]  /*0130*/  IADD3.X R9, RZ, UR9, RZ, P0, !PT ;  /* 0x00000009ff097c10 */ /* 0x000fe200087fe4ff */
[----:B------:R-:W2:Y:S04]  /*0140*/  LDC.64 R12, c[0x0][0x220] ;  /* 0x00008800ff0c7b82 */ /* 0x000ea80000000a00 */
[----:B------:R-:W3:Y:S04]  /*0150*/  LDG.E.EL.U16 R5, desc[UR4][R8.64] ;  /* 0x0000000408057981 */ /* 0x000ee8000c2e1500 */
[----:B------:R-:W4:Y:S08]  /*0160*/  LDC.64 R14, c[0x0][0x230] ;  /* 0x00008c00ff0e7b82 */ /* 0x000f300000000a00 */
[----:B------:R-:W5:Y:S01]  /*0170*/  LDC.64 R16, c[0x0][0x238] ;  /* 0x00008e00ff107b82 */ /* 0x000f620000000a00 */
[----:B-1----:R-:W-:-:S06]  /*0180*/  IMAD.WIDE R6, R4, 0x2, R10 ;  /* 0x0000000204067825 */ /* 0x002fcc00078e020a */
[----:B------:R-:W3:Y:S01]  /*0190*/  LDG.E.EL.U16 R6, desc[UR4][R6.64] ;  /* 0x0000000406067981 */ /* 0x000ee2000c2e1500 */
[----:B--2---:R-:W-:-:S06]  /*01a0*/  IMAD.WIDE R22, R4, 0x2, R12 ;  /* 0x0000000204167825 */ /* 0x004fcc00078e020c */
[----:B------:R-:W2:Y:S01]  /*01b0*/  LDG.E.EL.U16 R22, desc[UR4][R22.64] ;  /* 0x0000000416167981 */ /* 0x000ea2000c2e1500 */
[----:B----4-:R-:W-:-:S06]  /*01c0*/  IMAD.WIDE R20, R4, 0x2, R14 ;  /* 0x0000000204147825 */ /* 0x010fcc00078e020e */
[----:B------:R-:W4:Y:S01]  /*01d0*/  LDG.E.EL.U16 R20, desc[UR4][R20.64] ;  /* 0x0000000414147981 */ /* 0x000f22000c2e1500 */
[----:B-----5:R-:W-:-:S06]  /*01e0*/  IMAD.WIDE R18, R4, 0x2, R16 ;  /* 0x0000000204127825 */ /* 0x020fcc00078e0210 */
[----:B------:R-:W5:Y:S01]  /*01f0*/  LDG.E.EL.U16 R18, desc[UR4][R18.64] ;  /* 0x0000000412127981 */ /* 0x000f62000c2e1500 */
[----:B---3--:R-:W-:Y:S02]  /*0200*/  HADD2.F32 R5, -RZ, R5.H0_H0 ;  /* 0x20000005ff057230 */ /* 0x008fe40000004100 */
[----:B------:R-:W-:Y:S02]  /*0210*/  HADD2.F32 R24, -RZ, R6.H0_H0 ;  /* 0x20000006ff187230 */ /* 0x000fe40000004100 */
[----:B--2---:R-:W-:Y:S01]  /*0220*/  HADD2.F32 R27, -RZ, R22.H0_H0 ;  /* 0x20000016ff1b7230 */ /* 0x004fe20000004100 */
[----:B------:R-:W-:-:S04]  /*0230*/  IADD3 R22, P0, R8, 0x8, RZ ;  /* 0x0000000808167810 */ /* 0x000fc80007f1e0ff */
[----:B------:R-:W-:Y:S01]  /*0240*/  FADD R24, R24, R27 ;  /* 0x0000001b18187221 */ /* 0x000fe20000000000 */
[----:B----4-:R-:W-:-:S03]  /*0250*/  HADD2.F32 R25, -RZ, R20.H0_H0 ;  /* 0x20000014ff197230 */ /* 0x010fc60000004100 */
[----:B------:R-:W-:Y:S01]  /*0260*/  FMUL R24, R5, R24 ;  /* 0x0000001805187220 */ /* 0x000fe20000400000 */
[----:B-----5:R-:W-:Y:S01]  /*0270*/  HADD2.F32 R26, -RZ, R18.H0_H0 ;  /* 0x20000012ff1a7230 */ /* 0x020fe20000004100 */
[----:B------:R-:W-:-:S04]  /*0280*/  HFMA2.MMA R6, -RZ, RZ, 0, 0 ;  /* 0x00000000ff067435 */ /* 0x000fc800000001ff */
[----:B------:R-:W-:Y:S01]  /*0290*/  FADD R7, R25, R26 ;  /* 0x0000001a19077221 */ /* 0x000fe20000000000 */
[----:B------:R-:W-:Y:S02]  /*02a0*/  MOV R5, RZ ;  /* 0x000000ff00057202 */ /* 0x000fe40000000f00 */
[----:B------:R-:W-:Y:S01]  /*02b0*/  IADD3.X R23, RZ, R9, RZ, P0, !PT ;  /* 0x00000009ff177210 */ /* 0x000fe200007fe4ff */
[----:B------:R-:W-:-:S07]  /*02c0*/  FFMA R7, R7, R24, RZ ;  /* 0x0000001807077223 */ /* 0x000fce00000000ff */
.L_x_2:
[----:B------:R-:W-:-:S04]  /*02d0*/  IADD3 R27, R6, 0x4, RZ ;  /* 0x00000004061b7810 */ /* 0x000fc80007ffe0ff */
[----:B------:R-:W-:-:S05]  /*02e0*/  LOP3.LUT R27, R4, R27, RZ, 0xfc, !PT ;  /* 0x0000001b041b7212 */ /* 0x000fca00078efcff */
[----:B------:R-:W-:-:S04]  /*02f0*/  IMAD.WIDE R20, R27, 0x2, R12 ;  /* 0x000000021b147825 */ /* 0x000fc800078e020c */
[----:B------:R-:W-:Y:S02]  /*0300*/  IMAD.WIDE R28, R27, 0x2, R10 ;  /* 0x000000021b1c7825 */ /* 0x000fe400078e020a */
[----:B------:R-:W2:Y:S04]  /*0310*/  LDG.E.EL.U16 R20, desc[UR4][R20.64] ;  /* 0x0000000414147981 */ /* 0x000ea8000c2e1500 */
[----:B------:R-:W3:Y:S01]  /*0320*/  LDG.E.EL.U16 R24, desc[UR4][R28.64] ;  /* 0x000000041c187981 */ /* 0x000ee2000c2e1500 */
[----:B------:R-:W-:-:S04]  /*0330*/  IADD3 R25, R6, 0x8, RZ ;  /* 0x0000000806197810 */ /* 0x000fc80007ffe0ff */
[----:B------:R-:W-:Y:S01]  /*0340*/  LOP3.LUT R25, R4, R25, RZ, 0xfc, !PT ;  /* 0x0000001904197212 */ /* 0x000fe200078efcff */
[----:B------:R-:W-:-:S04]  /*0350*/  IMAD.WIDE R8, R27, 0x2, R14 ;  /* 0x000000021b087825 */ /* 0x000fc800078e020e */
[----:B------:R-:W-:Y:S02]  /*0360*/  IMAD.WIDE R18, R25, 0x2, R10 ;  /* 0x0000000219127825 */ /* 0x000fe400078e020a */
[----:B------:R-:W4:Y:S02]  /*0370*/  LDG.E.EL.U16 R8, desc[UR4][R8.64] ;  /* 0x0000000408087981 */ /* 0x000f24000c2e1500 */
[----:B------:R-:W-:Y:S02]  /*0380*/  IMAD.WIDE R26, R27, 0x2, R16 ;  /* 0x000000021b1a7825 */ /* 0x000fe400078e0210 */
[----:B------:R1:W5:Y:S04]  /*0390*/  LDG.E.EL.U16 R28, desc[UR4][R18.64] ;  /* 0x00000004121c7981 */ /* 0x000368000c2e1500 */
[----:B------:R-:W5:Y:S01]  /*03a0*/  LDG.E.EL.U16 R9, desc[UR4][R26.64] ;  /* 0x000000041a097981 */ /* 0x000f62000c2e1500 */
[----:B-1----:R-:W-:-:S02]  /*03b0*/  MOV R18, R22 ;  /* 0x0000001600127202 */ /* 0x002fc40000000f00 */
[----:B------:R-:W-:-:S05]  /*03c0*/  MOV R19, R23 ;  /* 0x0000001700137202 */ /* 0x000fca0000000f00 */
[----:B------:R-:W5:Y:S01]  /*03d0*/  LDG.E.EL.U16 R26, desc[UR4][R18.64] ;  /* 0x00000004121a7981 */ /* 0x000f62000c2e1500 */
[----:B------:R-:W-:-:S03]  /*03e0*/  IMAD.WIDE R22, R25, 0x2, R14 ;  /* 0x0000000219167825 */ /* 0x000fc600078e020e */
[----:B------:R-:W5:Y:S04]  /*03f0*/  LDG.E.EL.U16 R27, desc[UR4][R18.64+0x8] ;  /* 0x00000804121b7981 */ /* 0x000f68000c2e1500 */
[----:B------:R-:W5:Y:S01]  /*0400*/  LDG.E.EL.U16 R22, desc[UR4][R22.64] ;  /* 0x0000000416167981 */ /* 0x000f62000c2e1500 */
[----:B--2---:R-:W-:Y:S02]  /*0410*/  HADD2.F32 R29, -RZ, R20.H0_H0 ;  /* 0x20000014ff1d7230 */ /* 0x004fe40000004100 */
[----:B------:R-:W-:-:S04]  /*0420*/  IMAD.WIDE R20, R25, 0x2, R12 ;  /* 0x0000000219147825 */ /* 0x000fc800078e020c */
[----:B---3--:R-:W-:Y:S02]  /*0430*/  HADD2.F32 R24, -RZ, R24.H0_H0 ;  /* 0x20000018ff187230 */ /* 0x008fe40000004100 */
[----:B------:R-:W2:Y:S03]  /*0440*/  LDG.E.EL.U16 R20, desc[UR4][R20.64] ;  /* 0x0000000414147981 */ /* 0x000ea6000c2e1500 */
[----:B------:R-:W-:Y:S01]  /*0450*/  FADD R29, R24, R29 ;  /* 0x0000001d181d7221 */ /* 0x000fe20000000000 */
[----:B------:R-:W-:-:S06]  /*0460*/  IMAD.WIDE R24, R25, 0x2, R16 ;  /* 0x0000000219187825 */ /* 0x000fcc00078e0210 */
[----:B------:R-:W3:Y:S01]  /*0470*/  LDG.E.EL.U16 R24, desc[UR4][R24.64] ;  /* 0x0000000418187981 */ /* 0x000ee2000c2e1500 */
[----:B----4-:R-:W-:Y:S02]  /*0480*/  HADD2.F32 R8, -RZ, R8.H0_H0 ;  /* 0x20000008ff087230 */ /* 0x010fe40000004100 */
[----:B-----5:R-:W-:Y:S02]  /*0490*/  HADD2.F32 R9, -RZ, R9.H0_H0 ;  /* 0x20000009ff097230 */ /* 0x020fe40000004100 */
[----:B------:R-:W-:-:S05]  /*04a0*/  HADD2.F32 R26, -RZ, R26.H0_H0 ;  /* 0x2000001aff1a7230 */ /* 0x000fca0000004100 */
[----:B------:R-:W-:Y:S01]  /*04b0*/  FMUL R26, R26, R29 ;  /* 0x0000001d1a1a7220 */ /* 0x000fe20000400000 */
[----:B------:R-:W-:Y:S01]  /*04c0*/  IADD3 R29, R6, 0xc, RZ ;  /* 0x0000000c061d7810 */ /* 0x000fe20007ffe0ff */
[----:B------:R-:W-:-:S03]  /*04d0*/  FADD R8, R8, R9 ;  /* 0x0000000908087221 */ /* 0x000fc60000000000 */
[----:B------:R-:W-:Y:S01]  /*04e0*/  LOP3.LUT R29, R4, R29, RZ, 0xfc, !PT ;  /* 0x0000001d041d7212 */ /* 0x000fe200078efcff */
[----:B------:R-:W-:Y:S02]  /*04f0*/  HADD2.F32 R28, -RZ, R28.H0_H0 ;  /* 0x2000001cff1c7230 */ /* 0x000fe40000004100 */
[----:B------:R-:W-:Y:S01]  /*0500*/  FFMA R7, R8, R26, R7 ;  /* 0x0000001a08077223 */ /* 0x000fe20000000007 */
[----:B------:R-:W-:Y:S02]  /*0510*/  HADD2.F32 R27, -RZ, R27.H0_H0 ;  /* 0x2000001bff1b7230 */ /* 0x000fe40000004100 */
[----:B------:R-:W-:-:S04]  /*0520*/  IMAD.WIDE R8, R29, 0x2, R10 ;  /* 0x000000021d087825 */ /* 0x000fc800078e020a */
[----:B------:R-:W-:Y:S02]  /*0530*/  HADD2.F32 R22, -RZ, R22.H0_H0 ;  /* 0x20000016ff167230 */ /* 0x000fe40000004100 */
[----:B------:R1:W4:Y:S02]  /*0540*/  LDG.E.EL.U16 R8, desc[UR4][R8.64] ;  /* 0x0000000408087981 */ /* 0x000324000c2e1500 */
[----:B-1----:R-:W-:Y:S01]  /*0550*/  IADD3 R9, R6, 0x10, RZ ;  /* 0x0000001006097810 */ /* 0x002fe20007ffe0ff */
[----:B--2---:R-:W-:Y:S02]  /*0560*/  HADD2.F32 R23, -RZ, R20.H0_H0 ;  /* 0x20000014ff177230 */ /* 0x004fe40000004100 */
[----:B------:R-:W-:-:S04]  /*0570*/  IMAD.WIDE R20, R29, 0x2, R12 ;  /* 0x000000021d147825 */ /* 0x000fc800078e020c */
[----:B------:R-:W-:Y:S02]  /*0580*/  FADD R23, R28, R23 ;  /* 0x000000171c177221 */ /* 0x000fe40000000000 */
[----:B------:R1:W2:Y:S01]  /*0590*/  LDG.E.EL.U16 R28, desc[UR4][R20.64] ;  /* 0x00000004141c7981 */ /* 0x0002a2000c2e1500 */
[----:B---3--:R-:W-:Y:S02]  /*05a0*/  HADD2.F32 R25, -RZ, R24.H0_H0 ;  /* 0x20000018ff197230 */ /* 0x008fe40000004100 */
[----:B------:R-:W-:-:S03]  /*05b0*/  FMUL R27, R27, R23 ;  /* 0x000000171b1b7220 */ /* 0x000fc60000400000 */
[----:B------:R-:W-:Y:S01]  /*05c0*/  FADD R26, R22, R25 ;  /* 0x00000019161a7221 */ /* 0x000fe20000000000 */
[----:B------:R-:W-:-:S04]  /*05d0*/  IMAD.WIDE R22, R29, 0x2, R14 ;  /* 0x000000021d167825 */ /* 0x000fc800078e020e */
[----:B------:R-:W-:Y:S01]  /*05e0*/  IMAD.WIDE R24, R29, 0x2, R16 ;  /* 0x000000021d187825 */ /* 0x000fe200078e0210 */
[----:B------:R-:W-:Y:S01]  /*05f0*/  LOP3.LUT R29, R4, R9, RZ, 0xfc, !PT ;  /* 0x00000009041d7212 */ /* 0x000fe200078efcff */
[----:B------:R3:W5:Y:S04]  /*0600*/  LDG.E.EL.U16 R22, desc[UR4][R22.64] ;  /* 0x0000000416167981 */ /* 0x000768000c2e1500 */
[----:B------:R-:W5:Y:S04]  /*0610*/  LDG.E.EL.U16 R9, desc[UR4][R18.64+0x10] ;  /* 0x0000100412097981 */ /* 0x000f68000c2e1500 */
[----:B------:R-:W5:Y:S01]  /*0620*/  LDG.E.EL.U16 R24, desc[UR4][R24.64] ;  /* 0x0000000418187981 */ /* 0x000f62000c2e1500 */
[----:B-1----:R-:W-:-:S04]  /*0630*/  IMAD.WIDE R20, R29, 0x2, R10 ;  /* 0x000000021d147825 */ /* 0x002fc800078e020a */
[----:B---3--:R-:W-:Y:S01]  /*0640*/  FFMA R23, R26, R27, R7 ;  /* 0x0000001b1a177223 */ /* 0x008fe20000000007 */
[C---:B------:R-:W-:Y:S01]  /*0650*/  IMAD.WIDE R26, R29.reuse, 0x2, R12 ;  /* 0x000000021d1a7825 */ /* 0x040fe200078e020c */
[----:B------:R1:W3:Y:S05]  /*0660*/  LDG.E.EL.U16 R7, desc[UR4][R20.64] ;  /* 0x0000000414077981 */ /* 0x0002ea000c2e1500 */
[----:B------:R1:W3:Y:S01]  /*0670*/  LDG.E.EL.U16 R26, desc[UR4][R26.64] ;  /* 0x000000041a1a7981 */ /* 0x0002e2000c2e1500 */
[----:B----4-:R-:W-:Y:S02]  /*0680*/  HADD2.F32 R8, -RZ, R8.H0_H0 ;  /* 0x20000008ff087230 */ /* 0x010fe40000004100 */
[----:B-1----:R-:W-:-:S06]  /*0690*/  IMAD.WIDE R20, R29, 0x2, R16 ;  /* 0x000000021d147825 */ /* 0x002fcc00078e0210 */
[----:B------:R-:W4:Y:S04]  /*06a0*/  LDG.E.EL.U16 R20, desc[UR4][R20.64] ;  /* 0x0000000414147981 */ /* 0x000f28000c2e1500 */
[----:B------:R-:W4:Y:S01]  /*06b0*/  LDG.E.EL.U16 R21, desc[UR4][R18.64+0x18] ;  /* 0x0000180412157981 */ /* 0x000f22000c2e1500 */
[----:B--2---:R-:W-:-:S05]  /*06c0*/  HADD2.F32 R28, -RZ, R28.H0_H0 ;  /* 0x2000001cff1c7230 */ /* 0x004fca0000004100 */
[----:B------:R-:W-:Y:S01]  /*06d0*/  FADD R8, R8, R28 ;  /* 0x0000001c08087221 */ /* 0x000fe20000000000 */
[----:B-----5:R-:W-:Y:S02]  /*06e0*/  HADD2.F32 R22, -RZ, R22.H0_H0 ;  /* 0x20000016ff167230 */ /* 0x020fe40000004100 */
[----:B------:R-:W-:Y:S02]  /*06f0*/  HADD2.F32 R9, -RZ, R9.H0_H0 ;  /* 0x20000009ff097230 */ /* 0x000fe40000004100 */
[----:B------:R-:W-:-:S03]  /*0700*/  HADD2.F32 R25, -RZ, R24.H0_H0 ;  /* 0x20000018ff197230 */ /* 0x000fc60000004100 */
[----:B------:R-:W-:Y:S01]  /*0710*/  FMUL R8, R9, R8 ;  /* 0x0000000809087220 */ /* 0x000fe20000400000 */
[----:B------:R-:W-:Y:S01]  /*0720*/  IADD3 R9, R6, 0x14, RZ ;  /* 0x0000001406097810 */ /* 0x000fe20007ffe0ff */
[----:B------:R-:W-:-:S03]  /*0730*/  FADD R22, R22, R25 ;  /* 0x0000001916167221 */ /* 0x000fc60000000000 */
[----:B0-----:R-:W-:Y:S01]  /*0740*/  LOP3.LUT R27, R4, R9, RZ, 0xfc, !PT ;  /* 0x00000009041b7212 */ /* 0x001fe200078efcff */
[----:B------:R-:W-:Y:S01]  /*0750*/  FFMA R28, R22, R8, R23 ;  /* 0x00000008161c7223 */ /* 0x000fe20000000017 */
[----:B------:R-:W-:-:S04]  /*0760*/  IMAD.WIDE R8, R29, 0x2, R14 ;  /* 0x000000021d087825 */ /* 0x000fc800078e020e */
[----:B---3--:R-:W-:Y:S02]  /*0770*/  HADD2.F32 R29, -RZ, R7.H0_H0 ;  /* 0x20000007ff1d7230 */ /* 0x008fe40000004100 */
[----:B------:R0:W2:Y:S01]  /*0780*/  LDG.E.EL.U16 R7, desc[UR4][R8.64] ;  /* 0x0000000408077981 */ /* 0x0000a2000c2e1500 */
[----:B------:R-:W-:Y:S02]  /*0790*/  HADD2.F32 R26, -RZ, R26.H0_H0 ;  /* 0x2000001aff1a7230 */ /* 0x000fe40000004100 */
[----:B------:R-:W-:-:S04]  /*07a0*/  IMAD.WIDE R22, R27, 0x2, R10 ;  /* 0x000000021b167825 */ /* 0x000fc800078e020a */
[----:B------:R-:W-:-:S04]  /*07b0*/  IMAD.WIDE R24, R27, 0x2, R12 ;  /* 0x000000021b187825 */ /* 0x000fc800078e020c */
[----:B------:R-:W-:Y:S01]  /*07c0*/  FADD R29, R29, R26 ;  /* 0x0000001a1d1d7221 */ /* 0x000fe20000000000 */
[----:B------:R4:W3:Y:S01]  /*07d0*/  LDG.E.EL.U16 R22, desc[UR4][R22.64] ;  /* 0x0000000416167981 */ /* 0x0008e2000c2e1500 */
[----:B0-----:R-:W-:-:S03]  /*07e0*/  IMAD.WIDE R8, R27, 0x2, R14 ;  /* 0x000000021b087825 */ /* 0x001fc600078e020e */
[----:B------:R0:W5:Y:S01]  /*07f0*/  LDG.E.EL.U16 R24, desc[UR4][R24.64] ;  /* 0x0000000418187981 */ /* 0x000162000c2e1500 */
[----:B------:R-:W-:-:S03]  /*0800*/  IMAD.WIDE R26, R27, 0x2, R16 ;  /* 0x000000021b1a7825 */ /* 0x000fc600078e0210 */
[----:B------:R-:W5:Y:S04]  /*0810*/  LDG.E.EL.U16 R8, desc[UR4][R8.64] ;  /* 0x0000000408087981 */ /* 0x000f68000c2e1500 */
[----:B------:R1:W5:Y:S04]  /*0820*/  LDG.E.EL.U16 R26, desc[UR4][R26.64] ;  /* 0x000000041a1a7981 */ /* 0x000368000c2e1500 */
[----:B------:R-:W5:Y:S01]  /*0830*/  LDG.E.EL.U16 R9, desc[UR4][R18.64+0x20] ;  /* 0x0000200412097981 */ /* 0x000f62000c2e1500 */
[----:B----4-:R-:W-:Y:S02]  /*0840*/  HADD2.F32 R23, -RZ, R20.H0_H0 ;  /* 0x20000014ff177230 */ /* 0x010fe40000004100 */
[----:B------:R-:W-:-:S05]  /*0850*/  HADD2.F32 R20, -RZ, R21.H0_H0 ;  /* 0x20000015ff147230 */ /* 0x000fca0000004100 */
[----:B------:R-:W-:Y:S01]  /*0860*/  FMUL R20, R20, R29 ;  /* 0x0000001d14147220 */ /* 0x000fe20000400000 */
[----:B0-----:R-:W-:-:S04]  /*0870*/  IADD3 R25, R6, 0x18, RZ ;  /* 0x0000001806197810 */ /* 0x001fc80007ffe0ff */
[----:B------:R-:W-:Y:S02]  /*0880*/  LOP3.LUT R25, R4, R25, RZ, 0xfc, !PT ;  /* 0x0000001904197212 */ /* 0x000fe400078efcff */
[----:B-1----:R-:W-:-:S04]  /*0890*/  IADD3 R27, R6, 0x1c, RZ ;  /* 0x0000001c061b7810 */ /* 0x002fc80007ffe0ff */
[----:B------:R-:W-:Y:S01]  /*08a0*/  LOP3.LUT R27, R4, R27, RZ, 0xfc, !PT ;  /* 0x0000001b041b7212 */ /* 0x000fe200078efcff */
[----:B--2---:R-:W-:-:S05]  /*08b0*/  HADD2.F32 R7, -RZ, R7.H0_H0 ;  /* 0x20000007ff077230 */ /* 0x004fca0000004100 */
[----:B------:R-:W-:-:S04]  /*08c0*/  FADD R7, R7, R23 ;  /* 0x0000001707077221 */ /* 0x000fc80000000000 */
[----:B------:R-:W-:Y:S01]  /*08d0*/  FFMA R20, R7, R20, R28 ;  /* 0x0000001407147223 */ /* 0x000fe2000000001c */
[----:B---3--:R-:W-:Y:S02]  /*08e0*/  HADD2.F32 R22, -RZ, R22.H0_H0 ;  /* 0x20000016ff167230 */ /* 0x008fe40000004100 */
[----:B-----5:R-:W-:Y:S02]  /*08f0*/  HADD2.F32 R7, -RZ, R24.H0_H0 ;  /* 0x20000018ff077230 */ /* 0x020fe40000004100 */
[----:B------:R-:W-:-:S03]  /*0900*/  HADD2.F32 R8, -RZ, R8.H0_H0 ;  /* 0x20000008ff087230 */ /* 0x000fc60000004100 */
[----:B------:R-:W-:Y:S01]  /*0910*/  FADD R22, R22, R7 ;  /* 0x0000000716167221 */ /* 0x000fe20000000000 */
[----:B------:R-:W-:Y:S02]  /*0920*/  HADD2.F32 R21, -RZ, R26.H0_H0 ;  /* 0x2000001aff157230 */ /* 0x000fe40000004100 */
[C---:B------:R-:W-:Y:S01]  /*0930*/  IMAD.WIDE R28, R25.reuse, 0x2, R12 ;  /* 0x00000002191c7825 */ /* 0x040fe200078e020c */
[----:B------:R-:W2:Y:S03]  /*0940*/  LDG.E.EL.U16 R26, desc[UR4][R18.64+0x28] ;  /* 0x00002804121a7981 */ /* 0x000ea6000c2e1500 */
[----:B------:R-:W-:Y:S02]  /*0950*/  HADD2.F32 R7, -RZ, R9.H0_H0 ;  /* 0x20000009ff077230 */ /* 0x000fe40000004100 */
[----:B------:R-:W-:Y:S01]  /*0960*/  FADD R21, R8, R21 ;  /* 0x0000001508157221 */ /* 0x000fe20000000000 */
[----:B------:R-:W-:-:S04]  /*0970*/  IMAD.WIDE R8, R25, 0x2, R10 ;  /* 0x0000000219087825 */ /* 0x000fc800078e020a */
[----:B------:R-:W-:Y:S01]  /*0980*/  FMUL R22, R7, R22 ;  /* 0x0000001607167220 */ /* 0x000fe20000400000 */
[----:B------:R0:W3:Y:S03]  /*0990*/  LDG.E.EL.U16 R23, desc[UR4][R8.64] ;  /* 0x0000000408177981 */ /* 0x0000e6000c2e1500 */
[----:B------:R-:W-:Y:S01]  /*09a0*/  FFMA R22, R21, R22, R20 ;  /* 0x0000001615167223 */ /* 0x000fe20000000014 */
[----:B------:R1:W4:Y:S01]  /*09b0*/  LDG.E.EL.U16 R7, desc[UR4][R28.64] ;  /* 0x000000041c077981 */ /* 0x000322000c2e1500 */
[----:B------:R-:W-:-:S04]  /*09c0*/  IMAD.WIDE R20, R25, 0x2, R14 ;  /* 0x0000000219147825 */ /* 0x000fc800078e020e */
[----:B0-----:R-:W-:Y:S02]  /*09d0*/  IMAD.WIDE R8, R25, 0x2, R16 ;  /* 0x0000000219087825 */ /* 0x001fe400078e0210 */
[----:B------:R-:W5:Y:S02]  /*09e0*/  LDG.E.EL.U16 R20, desc[UR4][R20.64] ;  /* 0x0000000414147981 */ /* 0x000f64000c2e1500 */
[C---:B------:R-:W-:Y:S02]  /*09f0*/  IMAD.WIDE R24, R27.reuse, 0x2, R10 ;  /* 0x000000021b187825 */ /* 0x040fe400078e020a */
[----:B------:R-:W5:Y:S02]  /*0a00*/  LDG.E.EL.U16 R8, desc[UR4][R8.64] ;  /* 0x0000000408087981 */ /* 0x000f64000c2e1500 */
[----:B-1----:R-:W-:Y:S02]  /*0a10*/  IMAD.WIDE R28, R27, 0x2, R12 ;  /* 0x000000021b1c7825 */ /* 0x002fe400078e020c */
[----:B------:R0:W5:Y:S04]  /*0a20*/  LDG.E.EL.U16 R24, desc[UR4][R24.64] ;  /* 0x0000000418187981 */ /* 0x000168000c2e1500 */
[----:B------:R-:W5:Y:S01]  /*0a30*/  LDG.E.EL.U16 R28, desc[UR4][R28.64] ;  /* 0x000000041c1c7981 */ /* 0x000f62000c2e1500 */
[----:B0-----:R-:W-:-:S04]  /*0a40*/  IADD3 R25, R6, 0x20, RZ ;  /* 0x0000002006197810 */ /* 0x001fc80007ffe0ff */
[----:B------:R-:W-:Y:S01]  /*0a50*/  LOP3.LUT R25, R4, R25, RZ, 0xfc, !PT ;  /* 0x0000001904197212 */ /* 0x000fe200078efcff */
[----:B--2---:R-:W-:Y:S02]  /*0a60*/  HADD2.F32 R26, -RZ, R26.H0_H0 ;  /* 0x2000001aff1a7230 */ /* 0x004fe40000004100 */
[----:B---3--:R-:W-:Y:S02]  /*0a70*/  HADD2.F32 R23, -RZ, R23.H0_H0 ;  /* 0x20000017ff177230 */ /* 0x008fe40000004100 */
[----:B----4-:R-:W-:-:S05]  /*0a80*/  HADD2.F32 R7, -RZ, R7.H0_H0 ;  /* 0x20000007ff077230 */ /* 0x010fca0000004100 */
[----:B------:R-:W-:Y:S01]  /*0a90*/  FADD R23, R23, R7 ;  /* 0x0000000717177221 */ /* 0x000fe20000000000 */
[----:B-----5:R-:W-:-:S03]  /*0aa0*/  HADD2.F32 R20, -RZ, R20.H0_H0 ;  /* 0x20000014ff147230 */ /* 0x020fc60000004100 */
[----:B------:R-:W-:Y:S01]  /*0ab0*/  FMUL R23, R26, R23 ;  /* 0x000000171a177220 */ /* 0x000fe20000400000 */
[----:B------:R-:W-:Y:S02]  /*0ac0*/  HADD2.F32 R21, -RZ, R8.H0_H0 ;  /* 0x20000008ff157230 */ /* 0x000fe40000004100 */
[----:B------:R-:W-:-:S04]  /*0ad0*/  IMAD.WIDE R8, R27, 0x2, R14 ;  /* 0x000000021b087825 */ /* 0x000fc800078e020e */
[----:B------:R-:W-:-:S04]  /*0ae0*/  IMAD.WIDE R26, R27, 0x2, R16 ;  /* 0x000000021b1a7825 */ /* 0x000fc800078e0210 */
[----:B------:R-:W-:Y:S01]  /*0af0*/  FADD R21, R20, R21 ;  /* 0x0000001514157221 */ /* 0x000fe20000000000 */
[----:B------:R0:W2:Y:S01]  /*0b00*/  LDG.E.EL.U16 R7, desc[UR4][R8.64] ;  /* 0x0000000408077981 */ /* 0x0000a2000c2e1500 */
[----:B------:R-:W-:Y:S02]  /*0b10*/  HADD2.F32 R24, -RZ, R24.H0_H0 ;  /* 0x20000018ff187230 */ /* 0x000fe40000004100 */
[----:B------:R-:W-:Y:S01]  /*0b20*/  HADD2.F32 R29, -RZ, R28.H0_H0 ;  /* 0x2000001cff1d7230 */ /* 0x000fe20000004100 */
[----:B------:R1:W3:Y:S04]  /*0b30*/  LDG.E.EL.U16 R26, desc[UR4][R26.64] ;  /* 0x000000041a1a7981 */ /* 0x0002e8000c2e1500 */
[----:B------:R-:W4:Y:S01]  /*0b40*/  LDG.E.EL.U16 R28, desc[UR4][R18.64+0x30] ;  /* 0x00003004121c7981 */ /* 0x000f22000c2e1500 */
[----:B0-----:R-:W-:-:S04]  /*0b50*/  IMAD.WIDE R8, R25, 0x2, R10 ;  /* 0x0000000219087825 */ /* 0x001fc800078e020a */
[----:B------:R-:W-:Y:S01]  /*0b60*/  FADD R29, R24, R29 ;  /* 0x0000001d181d7221 */ /* 0x000fe20000000000 */
[----:B-1----:R-:W-:Y:S01]  /*0b70*/  FFMA R27, R21, R23, R22 ;  /* 0x00000017151b7223 */ /* 0x002fe20000000016 */
[C---:B------:R-:W-:Y:S01]  /*0b80*/  IMAD.WIDE R20, R25.reuse, 0x2, R12 ;  /* 0x0000000219147825 */ /* 0x040fe200078e020c */
[----:B------:R-:W5:Y:S03]  /*0b90*/  LDG.E.EL.U16 R8, desc[UR4][R8.64] ;  /* 0x0000000408087981 */ /* 0x000f66000c2e1500 */
[C---:B------:R-:W-:Y:S02]  /*0ba0*/  IMAD.WIDE R22, R25.reuse, 0x2, R14 ;  /* 0x0000000219167825 */ /* 0x040fe400078e020e */
[----:B------:R-:W5:Y:S02]  /*0bb0*/  LDG.E.EL.U16 R20, desc[UR4][R20.64] ;  /* 0x0000000414147981 */ /* 0x000f64000c2e1500 */
[----:B------:R-:W-:-:S02]  /*0bc0*/  IMAD.WIDE R24, R25, 0x2, R16 ;  /* 0x0000000219187825 */ /* 0x000fc400078e0210 */
[----:B------:R-:W5:Y:S04]  /*0bd0*/  LDG.E.EL.U16 R22, desc[UR4][R22.64] ;  /* 0x0000000416167981 */ /* 0x000f68000c2e1500 */
[----:B------:R-:W5:Y:S04]  /*0be0*/  LDG.E.EL.U16 R24, desc[UR4][R24.64] ;  /* 0x0000000418187981 */ /* 0x000f68000c2e1500 */
[----:B------:R-:W5:Y:S01]  /*0bf0*/  LDG.E.EL.U16 R21, desc[UR4][R18.64+0x38] ;  /* 0x0000380412157981 */ /* 0x000f62000c2e1500 */
[----:B--2---:R-:W-:Y:S02]  /*0c00*/  HADD2.F32 R7, -RZ, R7.H0_H0 ;  /* 0x20000007ff077230 */ /* 0x004fe40000004100 */
[----:B---3--:R-:W-:-:S02]  /*0c10*/  HADD2.F32 R26, -RZ, R26.H0_H0 ;  /* 0x2000001aff1a7230 */ /* 0x008fc40000004100 */
[----:B----4-:R-:W-:-:S03]  /*0c20*/  HADD2.F32 R28, -RZ, R28.H0_H0 ;  /* 0x2000001cff1c7230 */ /* 0x010fc60000004100 */
[----:B------:R-:W-:Y:S01]  /*0c30*/  FADD R26, R7, R26 ;  /* 0x0000001a071a7221 */ /* 0x000fe20000000000 */
[----:B------:R-:W-:Y:S01]  /*0c40*/  IADD3 R7, R6, 0x24, RZ ;  /* 0x0000002406077810 */ /* 0x000fe20007ffe0ff */
[----:B------:R-:W-:Y:S01]  /*0c50*/  FMUL R28, R28, R29 ;  /* 0x0000001d1c1c7220 */ /* 0x000fe20000400000 */
[----:B-----5:R-:W-:-:S03]  /*0c60*/  HADD2.F32 R8, -RZ, R8.H0_H0 ;  /* 0x20000008ff087230 */ /* 0x020fc60000004100 */
[----:B------:R-:W-:Y:S01]  /*0c70*/  FFMA R27, R26, R28, R27 ;  /* 0x0000001c1a1b7223 */ /* 0x000fe2000000001b */
[----:B------:R-:W-:Y:S01]  /*0c80*/  HADD2.F32 R9, -RZ, R20.H0_H0 ;  /* 0x20000014ff097230 */ /* 0x000fe20000004100 */
[----:B------:R-:W-:Y:S01]  /*0c90*/  LOP3.LUT R7, R4, R7, RZ, 0xfc, !PT ;  /* 0x0000000704077212 */ /* 0x000fe200078efcff */
[----:B------:R-:W-:-:S03]  /*0ca0*/  HADD2.F32 R22, -RZ, R22.H0_H0 ;  /* 0x20000016ff167230 */ /* 0x000fc60000004100 */
[----:B------:R-:W-:Y:S01]  /*0cb0*/  FADD R28, R8, R9 ;  /* 0x00000009081c7221 */ /* 0x000fe20000000000 */
[----:B------:R-:W-:Y:S02]  /*0cc0*/  HADD2.F32 R23, -RZ, R24.H0_H0 ;  /* 0x20000018ff177230 */ /* 0x000fe40000004100 */
[----:B------:R-:W-:-:S03]  /*0cd0*/  HADD2.F32 R21, -RZ, R21.H0_H0 ;  /* 0x20000015ff157230 */ /* 0x000fc60000004100 */
[----:B------:R-:W-:Y:S01]  /*0ce0*/  FADD R26, R22, R23 ;  /* 0x00000017161a7221 */ /* 0x000fe20000000000 */
[----:B------:R-:W-:-:S04]  /*0cf0*/  IMAD.WIDE R8, R7, 0x2, R10 ;  /* 0x0000000207087825 */ /* 0x000fc800078e020a */
[----:B------:R-:W-:Y:S01]  /*0d00*/  FMUL R28, R21, R28 ;  /* 0x0000001c151c7220 */ /* 0x000fe20000400000 */
[C---:B------:R-:W-:Y:S01]  /*0d10*/  IMAD.WIDE R22, R7.reuse, 0x2, R12 ;  /* 0x0000000207167825 */ /* 0x040fe200078e020c */
[----:B------:R-:W2:Y:S03]  /*0d20*/  LDG.E.EL.U16 R8, desc[UR4][R8.64] ;  /* 0x0000000408087981 */ /* 0x000ea6000c2e1500 */
[C---:B------:R-:W-:Y:S02]  /*0d30*/  IMAD.WIDE R20, R7.reuse, 0x2, R14 ;  /* 0x0000000207147825 */ /* 0x040fe400078e020e */
[----:B------:R-:W3:Y:S02]  /*0d40*/  LDG.E.EL.U16 R22, desc[UR4][R22.64] ;  /* 0x0000000416167981 */ /* 0x000ee4000c2e1500 */
[----:B------:R-:W-:Y:S01]  /*0d50*/  IMAD.WIDE R24, R7, 0x2, R16 ;  /* 0x0000000207187825 */ /* 0x000fe200078e0210 */
[----:B------:R-:W-:Y:S01]  /*0d60*/  IADD3 R7, R6, 0x28, RZ ;  /* 0x0000002806077810 */ /* 0x000fe20007ffe0ff */
[----:B------:R0:W4:Y:S04]  /*0d70*/  LDG.E.EL.U16 R20, desc[UR4][R20.64] ;  /* 0x0000000414147981 */ /* 0x000128000c2e1500 */
[----:B------:R-:W5:Y:S01]  /*0d80*/  LDG.E.EL.U16 R24, desc[UR4][R24.64] ;  /* 0x0000000418187981 */ /* 0x000f62000c2e1500 */
[----:B------:R-:W-:-:S03]  /*0d90*/  LOP3.LUT R7, R4, R7, RZ, 0xfc, !PT ;  /* 0x0000000704077212 */ /* 0x000fc600078efcff */
[----:B------:R-:W5:Y:S01]  /*0da0*/  LDG.E.EL.U16 R23, desc[UR4][R18.64+0x40] ;  /* 0x0000400412177981 */ /* 0x000f62000c2e1500 */
[----:B0-----:R-:W-:Y:S01]  /*0db0*/  FFMA R21, R26, R28, R27 ;  /* 0x0000001c1a157223 */ /* 0x001fe2000000001b */
[----:B------:R-:W-:-:S04]  /*0dc0*/  IMAD.WIDE R26, R7, 0x2, R10 ;  /* 0x00000002071a7825 */ /* 0x000fc800078e020a */
[----:B------:R-:W-:Y:S02]  /*0dd0*/  IMAD.WIDE R28, R7, 0x2, R12 ;  /* 0x00000002071c7825 */ /* 0x000fe400078e020c */
[----:B------:R0:W5:Y:S04]  /*0de0*/  LDG.E.EL.U16 R26, desc[UR4][R26.64] ;  /* 0x000000041a1a7981 */ /* 0x000168000c2e1500 */
[----:B------:R-:W5:Y:S01]  /*0df0*/  LDG.E.EL.U16 R28, desc[UR4][R28.64] ;  /* 0x000000041c1c7981 */ /* 0x000f62000c2e1500 */
[----:B--2---:R-:W-:Y:S02]  /*0e00*/  HADD2.F32 R8, -RZ, R8.H0_H0 ;  /* 0x20000008ff087230 */ /* 0x004fe40000004100 */
[----:B---3--:R-:W-:Y:S02]  /*0e10*/  HADD2.F32 R9, -RZ, R22.H0_H0 ;  /* 0x20000016ff097230 */ /* 0x008fe40000004100 */
[----:B----4-:R-:W-:-:S02]  /*0e20*/  HADD2.F32 R20, -RZ, R20.H0_H0 ;  /* 0x20000014ff147230 */ /* 0x010fc40000004100 */
[----:B-----5:R-:W-:Y:S02]  /*0e30*/  HADD2.F32 R25, -RZ, R24.H0_H0 ;  /* 0x20000018ff197230 */ /* 0x020fe40000004100 */
[----:B------:R-:W-:Y:S01]  /*0e40*/  FADD R24, R8, R9 ;  /* 0x0000000908187221 */ /* 0x000fe20000000000 */
[----:B------:R-:W-:-:S04]  /*0e50*/  IMAD.WIDE R8, R7, 0x2, R14 ;  /* 0x0000000207087825 */ /* 0x000fc800078e020e */
[----:B------:R-:W-:Y:S01]  /*0e60*/  FADD R20, R20, R25 ;  /* 0x0000001914147221 */ /* 0x000fe20000000000 */
[----:B------:R-:W-:Y:S01]  /*0e70*/  HADD2.F32 R23, -RZ, R23.H0_H0 ;  /* 0x20000017ff177230 */ /* 0x000fe20000004100 */
[----:B------:R-:W-:Y:S01]  /*0e80*/  IADD3 R25, P0, R6, 0x2c, RZ ;  /* 0x0000002c06197810 */ /* 0x000fe20007f1e0ff */
[----:B------:R-:W-:Y:S01]  /*0e90*/  IMAD.WIDE R6, R7, 0x2, R16 ;  /* 0x0000000207067825 */ /* 0x000fe200078e0210 */
[----:B------:R1:W2:Y:S03]  /*0ea0*/  LDG.E.EL.U16 R22, desc[UR4][R8.64] ;  /* 0x0000000408167981 */ /* 0x0002a6000c2e1500 */
[----:B0-----:R-:W-:Y:S01]  /*0eb0*/  FMUL R27, R23, R24 ;  /* 0x00000018171b7220 */ /* 0x001fe20000400000 */
[----:B------:R-:W-:Y:S01]  /*0ec0*/  LOP3.LUT R23, R4, R25, RZ, 0xfc, !PT ;  /* 0x0000001904177212 */ /* 0x000fe200078efcff */
[----:B------:R0:W3:Y:S01]  /*0ed0*/  LDG.E.EL.U16 R6, desc[UR4][R6.64] ;  /* 0x0000000406067981 */ /* 0x0000e2000c2e1500 */
[----:B------:R-:W-:-:S02]  /*0ee0*/  HADD2.F32 R24, -RZ, R26.H0_H0 ;  /* 0x2000001aff187230 */ /* 0x000fc40000004100 */
[----:B------:R-:W-:Y:S02]  /*0ef0*/  HADD2.F32 R29, -RZ, R28.H0_H0 ;  /* 0x2000001cff1d7230 */ /* 0x000fe40000004100 */
[----:B-1----:R-:W-:-:S04]  /*0f00*/  IMAD.WIDE R8, R23, 0x2, R12 ;  /* 0x0000000217087825 */ /* 0x002fc800078e020c */
[----:B0-----:R-:W-:Y:S01]  /*0f10*/  FFMA R7, R20, R27, R21 ;  /* 0x0000001b14077223 */ /* 0x001fe20000000015 */
[----:B------:R-:W-:-:S04]  /*0f20*/  IMAD.WIDE R20, R23, 0x2, R10 ;  /* 0x0000000217147825 */ /* 0x000fc800078e020a */
[----:B------:R-:W-:Y:S01]  /*0f30*/  FADD R24, R24, R29 ;  /* 0x0000001d18187221 */ /* 0x000fe20000000000 */
[----:B------:R3:W4:Y:S01]  /*0f40*/  LDG.E.EL.U16 R8, desc[UR4][R8.64] ;  /* 0x0000000408087981 */ /* 0x000722000c2e1500 */
[----:B------:R-:W-:-:S03]  /*0f50*/  IMAD.WIDE R26, R23, 0x2, R14 ;  /* 0x00000002171a7825 */ /* 0x000fc600078e020e */
[----:B------:R-:W5:Y:S01]  /*0f60*/  LDG.E.EL.U16 R20, desc[UR4][R20.64] ;  /* 0x0000000414147981 */ /* 0x000f62000c2e1500 */
[----:B------:R-:W-:-:S03]  /*0f70*/  IMAD.WIDE R28, R23, 0x2, R16 ;  /* 0x00000002171c7825 */ /* 0x000fc600078e0210 */
[----:B------:R-:W5:Y:S04]  /*0f80*/  LDG.E.EL.U16 R26, desc[UR4][R26.64] ;  /* 0x000000041a1a7981 */ /* 0x000f68000c2e1500 */
[----:B------:R-:W5:Y:S04]  /*0f90*/  LDG.E.EL.U16 R28, desc[UR4][R28.64] ;  /* 0x000000041c1c7981 */ /* 0x000f68000c2e1500 */
[----:B------:R-:W5:Y:S04]  /*0fa0*/  LDG.E.EL.U16 R21, desc[UR4][R18.64+0x48] ;  /* 0x0000480412157981 */ /* 0x000f68000c2e1500 */
[----:B------:R-:W5:Y:S01]  /*0fb0*/  LDG.E.EL.U16 R23, desc[UR4][R18.64+0x50] ;  /* 0x0000500412177981 */ /* 0x000f62000c2e1500 */
[----:B------:R-:W-:-:S02]  /*0fc0*/  IADD3.X R5, RZ, R5, RZ, P0, !PT ;  /* 0x00000005ff057210 */ /* 0x000fc400007fe4ff */
[----:B------:R-:W-:-:S04]  /*0fd0*/  ISETP.GE.U32.AND P0, PT, R25, 0xffc, PT ;  /* 0x00000ffc1900780c */ /* 0x000fc80003f06070 */
[----:B------:R-:W-:Y:S01]  /*0fe0*/  ISETP.GE.U32.AND.EX P0, PT, R5, RZ, PT, P0 ;  /* 0x000000ff0500720c */ /* 0x000fe20003f06100 */
[----:B--2---:R-:W-:Y:S02]  /*0ff0*/  HADD2.F32 R22, -RZ, R22.H0_H0 ;  /* 0x20000016ff167230 */ /* 0x004fe40000004100 */
[----:B---3--:R-:W-:-:S05]  /*1000*/  HADD2.F32 R9, -RZ, R6.H0_H0 ;  /* 0x20000006ff097230 */ /* 0x008fca0000004100 */
[----:B------:R-:W-:Y:S01]  /*1010*/  FADD R22, R22, R9 ;  /* 0x0000000916167221 */ /* 0x000fe20000000000 */
[----:B----4-:R-:W-:Y:S02]  /*1020*/  HADD2.F32 R9, -RZ, R8.H0_H0 ;  /* 0x20000008ff097230 */ /* 0x010fe40000004100 */
[----:B-----5:R-:W-:Y:S02]  /*1030*/  HADD2.F32 R20, -RZ, R20.H0_H0 ;  /* 0x20000014ff147230 */ /* 0x020fe40000004100 */
[----:B------:R-:W-:-:S03]  /*1040*/  HADD2.F32 R26, -RZ, R26.H0_H0 ;  /* 0x2000001aff1a7230 */ /* 0x000fc60000004100 */
[----:B------:R-:W-:Y:S01]  /*1050*/  FADD R20, R20, R9 ;  /* 0x0000000914147221 */ /* 0x000fe20000000000 */
[----:B------:R-:W-:Y:S02]  /*1060*/  HADD2.F32 R6, -RZ, R21.H0_H0 ;  /* 0x20000015ff067230 */ /* 0x000fe40000004100 */
[----:B------:R-:W-:Y:S02]  /*1070*/  HADD2.F32 R21, -RZ, R28.H0_H0 ;  /* 0x2000001cff157230 */ /* 0x000fe40000004100 */
[----:B------:R-:W-:Y:S02]  /*1080*/  HADD2.F32 R23, -RZ, R23.H0_H0 ;  /* 0x20000017ff177230 */ /* 0x000fe40000004100 */
[----:B------:R-:W-:Y:S01]  /*1090*/  FMUL R6, R6, R24 ;  /* 0x0000001806067220 */ /* 0x000fe20000400000 */
[----:B------:R-:W-:-:S03]  /*10a0*/  FADD R26, R26, R21 ;  /* 0x000000151a1a7221 */ /* 0x000fc60000000000 */
[----:B------:R-:W-:Y:S01]  /*10b0*/  FFMA R7, R22, R6, R7 ;  /* 0x0000000616077223 */ /* 0x000fe20000000007 */
[----:B------:R-:W-:Y:S01]  /*10c0*/  IADD3 R22, P2, R18, 0x58, RZ ;  /* 0x0000005812167810 */ /* 0x000fe20007f5e0ff */
[----:B------:R-:W-:Y:S01]  /*10d0*/  FMUL R20, R23, R20 ;  /* 0x0000001417147220 */ /* 0x000fe20000400000 */
[----:B------:R-:W-:Y:S02]  /*10e0*/  MOV R6, R25 ;  /* 0x0000001900067202 */ /* 0x000fe40000000f00 */
[----:B------:R-:W-:Y:S01]  /*10f0*/  IADD3.X R23, RZ, R19, RZ, P2, !PT ;  /* 0x00000013ff177210 */ /* 0x000fe200017fe4ff */
[----:B------:R-:W-:Y:S01]  /*1100*/  FFMA R7, R26, R20, R7 ;  /* 0x000000141a077223 */ /* 0x000fe20000000007 */
[----:B------:R-:W-:Y:S07]  /*1110*/  @!P0 BRA `(.L_x_2) ;  /* 0xfffffff0006c8947 */ /* 0x000fee000383ffff */
.L_x_1:
[----:B------:R-:W-:Y:S05]  /*1120*/  BSYNC B0 ;  /* 0x0000000000007941 */ /* 0x000fea0003800000 */
.L_x_0:
[----:B------:R-:W1:Y:S01]  /*1130*/  LDC.64 R18, c[0x0][0x240] ;  /* 0x00009000ff127b82 */ /* 0x000e620000000a00 */
[----:B------:R-:W-:Y:S01]  /*1140*/  HFMA2.MMA R5, -RZ, RZ, 0, 0 ;  /* 0x00000000ff057435 */ /* 0x000fe200000001ff */
[----:B------:R-:W2:Y:S06]  /*1150*/  SHFL.BFLY PT, R6, R7, 0x2, 0x1f ;  /* 0x0c401f0007067f89 */ /* 0x000eac00000e0000 */
[----:B------:R-:W3:Y:S08]  /*1160*/  LDC.64 R16, c[0x0][0x218] ;  /* 0x00008600ff107b82 */ /* 0x000ef00000000a00 */
[----:B------:R-:W3:Y:S08]  /*1170*/  LDC.64 R14, c[0x0][0x220] ;  /* 0x00008800ff0e7b82 */ /* 0x000ef00000000a00 */
[----:B------:R-:W3:Y:S01]  /*1180*/  LDC.64 R12, c[0x0][0x230] ;  /* 0x00008c00ff0c7b82 */ /* 0x000ee20000000a00 */
[----:B-1----:R-:W-:-:S07]  /*1190*/  IMAD.WIDE R18, R2, 0x4, R18 ;  /* 0x0000000402127825 */ /* 0x002fce00078e0212 */
[----:B------:R-:W3:Y:S01]  /*11a0*/  LDC.64 R10, c[0x0][0x238] ;  /* 0x00008e00ff0a7b82 */ /* 0x000ee20000000a00 */
[----:B------:R-:W4:Y:S01]  /*11b0*/  @!P1 LDG.E.EL R5, desc[UR4][R18.64] ;  /* 0x0000000412059981 */ /* 0x000f22000c2e1900 */
[----:B--2---:R-:W-:Y:S01]  /*11c0*/  FADD R6, R6, R7 ;  /* 0x0000000706067221 */ /* 0x004fe20000000000 */
[----:B------:R-:W-:Y:S01]  /*11d0*/  LOP3.LUT P0, RZ, R0, 0xf0, RZ, 0xc0, !PT ;  /* 0x000000f000ff7812 */ /* 0x000fe2000780c0ff */
[----:B------:R-:W-:Y:S02]  /*11e0*/  ULDC.64 UR8, c[0x0][0x228] ;  /* 0x00008a0000087ab9 */ /* 0x000fe40000000a00 */
[----:B------:R-:W-:Y:S01]  /*11f0*/  IADD3 R0, P2, R3, UR8, RZ ;  /* 0x0000000803007c10 */ /* 0x000fe2000ff5e0ff */
[----:B------:R-:W1:Y:S01]  /*1200*/  SHFL.BFLY PT, R21, R6, 0x1, 0x1f ;  /* 0x0c201f0006157f89 */ /* 0x000e6200000e0000 */
[----:B------:R-:W3:Y:S01]  /*1210*/  LDC.64 R8, c[0x0][0x210] ;  /* 0x00008400ff087b82 */ /* 0x000ee20000000a00 */
[----:B------:R-:W-:Y:S02]  /*1220*/  ISETP.LT.AND P0, PT, R2, UR6, !P0 ;  /* 0x0000000602007c0c */ /* 0x000fe4000c701270 */
[----:B------:R-:W-:Y:S01]  /*1230*/  MOV R3, 0xfffffffc ;  /* 0xfffffffc00037802 */ /* 0x000fe20000000f00 */
[----:B-1----:R-:W-:-:S04]  /*1240*/  FADD R21, R6, R21 ;  /* 0x0000001506157221 */ /* 0x002fc80000000000 */
[----:B------:R-:W-:Y:S01]  /*1250*/  FMUL R6, R21, 0.5 ;  /* 0x3f00000015067820 */ /* 0x000fe20000400000 */
[----:B----4-:R-:W-:-:S04]  /*1260*/  FMUL R20, R5, R5 ;  /* 0x0000000505147220 */ /* 0x010fc80000400000 */
[----:B------:R-:W-:-:S04]  /*1270*/  FMUL R7, R20, R5 ;  /* 0x0000000514077220 */ /* 0x000fc80000400000 */
[----:B------:R-:W-:Y:S01]  /*1280*/  FMUL R2, R6, R7 ;  /* 0x0000000706027220 */ /* 0x000fe20000400000 */
[----:B------:R-:W-:Y:S02]  /*1290*/  IADD3.X R7, RZ, UR9, RZ, P2, !PT ;  /* 0x00000009ff077c10 */ /* 0x000fe400097fe4ff */
[----:B------:R-:W-:Y:S01]  /*12a0*/  MOV R6, 0xffffffff ;  /* 0xffffffff00067802 */ /* 0x000fe20000000f00 */
[----:B0--3--:R-:W-:-:S07]  /*12b0*/  FMUL R2, R2, 0.000244140625 ;  /* 0x3980000002027820 */ /* 0x009fce0000400000 */
.L_x_3:
[----:B------:R-:W-:Y:S02]  /*12c0*/  IADD3 R3, P2, R3, 0x4, RZ ;  /* 0x0000000403037810 */ /* 0x000fe40007f5e0ff */
[----:B------:R-:W-:Y:S02]  /*12d0*/  PRMT R28, RZ, 0x7610, R28 ;  /* 0x00007610ff1c7816 */ /* 0x000fe4000000001c */
[----:B0-----:R-:W-:Y:S02]  /*12e0*/  LOP3.LUT R27, R4, R3, RZ, 0xfc, !PT ;  /* 0x00000003041b7212 */ /* 0x001fe400078efcff */
[----:B------:R-:W-:-:S03]  /*12f0*/  PRMT R26, RZ, 0x7610, R26 ;  /* 0x00007610ff1a7816 */ /* 0x000fc6000000001a */
[----:B------:R-:W-:-:S04]  /*1300*/  IMAD.WIDE R18, R27, 0x2, R16 ;  /* 0x000000021b127825 */ /* 0x000fc800078e0210 */
[C---:B------:R-:W-:Y:S01]  /*1310*/  IMAD.WIDE R20, R27.reuse, 0x2, R14 ;  /* 0x000000021b147825 */ /* 0x040fe200078e020e */
[----:B------:R-:W2:Y:S04]  /*1320*/  @!P1 LDG.E.EF.U16 R28, desc[UR4][R18.64] ;  /* 0x00000004121c9981 */ /* 0x000ea8000c0e1500 */
[----:B------:R0:W3:Y:S01]  /*1330*/  @!P1 LDG.E.EF.U16 R26, desc[UR4][R20.64] ;  /* 0x00000004141a9981 */ /* 0x0000e2000c0e1500 */
[----:B------:R-:W-:Y:S01]  /*1340*/  PRMT R29, RZ, 0x7610, R29 ;  /* 0x00007610ff1d7816 */ /* 0x000fe2000000001d */
[----:B------:R-:W-:-:S04]  /*1350*/  IMAD.WIDE R22, R27, 0x2, R12 ;  /* 0x000000021b167825 */ /* 0x000fc800078e020c */
[----:B------:R-:W-:Y:S01]  /*1360*/  IMAD.WIDE R24, R27, 0x2, R10 ;  /* 0x000000021b187825 */ /* 0x000fe200078e020a */
[----:B0-----:R-:W-:-:S04]  /*1370*/  PRMT R20, RZ, 0x7610, R20 ;  /* 0x00007610ff147816 */ /* 0x001fc80000000014 */
[----:B------:R-:W4:Y:S01]  /*1380*/  @!P1 LDG.E.EF.U16 R29, desc[UR4][R24.64] ;  /* 0x00000004181d9981 */ /* 0x000f22000c0e1500 */
[----:B------:R-:W-:-:S03]  /*1390*/  MOV R18, R0 ;  /* 0x0000000000127202 */ /* 0x000fc60000000f00 */
[----:B------:R-:W5:Y:S01]  /*13a0*/  @!P1 LDG.E.EF.U16 R20, desc[UR4][R22.64] ;  /* 0x0000000416149981 */ /* 0x000f62000c0e1500 */
[----:B------:R-:W-:Y:S02]  /*13b0*/  MOV R19, R7 ;  /* 0x0000000700137202 */ /* 0x000fe40000000f00 */
[----:B------:R-:W-:-:S03]  /*13c0*/  PRMT R21, RZ, 0x7610, R21 ;  /* 0x00007610ff157816 */ /* 0x000fc60000000015 */
[----:B------:R-:W5:Y:S01]  /*13d0*/  LDG.E.EL.U16 R18, desc[UR4][R18.64] ;  /* 0x0000000412127981 */ /* 0x000f62000c2e1500 */
[----:B--2---:R-:W-:Y:S02]  /*13e0*/  HADD2.F32 R28, -RZ, R28.H0_H0 ;  /* 0x2000001cff1c7230 */ /* 0x004fe40000004100 */
[----:B---3--:R-:W-:-:S05]  /*13f0*/  HADD2.F32 R26, -RZ, R26.H0_H0 ;  /* 0x2000001aff1a7230 */ /* 0x008fca0000004100 */
[----:B------:R-:W-:Y:S01]  /*1400*/  FADD R28, R28, R26 ;  /* 0x0000001a1c1c7221 */ /* 0x000fe20000000000 */
[----:B------:R-:W-:-:S05]  /*1410*/  IMAD.WIDE R26, R27, 0x2, R8 ;  /* 0x000000021b1a7825 */ /* 0x000fca00078e0208 */
[----:B------:R-:W2:Y:S01]  /*1420*/  @!P1 LDG.E.EF.U16 R21, desc[UR4][R26.64] ;  /* 0x000000041a159981 */ /* 0x000ea2000c0e1500 */
[----:B----4-:R-:W-:Y:S02]  /*1430*/  HADD2.F32 R29, -RZ, R29.H0_H0 ;  /* 0x2000001dff1d7230 */ /* 0x010fe40000004100 */
[----:B-----5:R-:W-:-:S05]  /*1440*/  HADD2.F32 R20, -RZ, R20.H0_H0 ;  /* 0x20000014ff147230 */ /* 0x020fca0000004100 */
[----:B------:R-:W-:Y:S01]  /*1450*/  FADD R20, R20, R29 ;  /* 0x0000001d14147221 */ /* 0x000fe20000000000 */
[----:B------:R-:W-:-:S03]  /*1460*/  HADD2.F32 R25, -RZ, R18.H0_H0 ;  /* 0x20000012ff197230 */ /* 0x000fc60000004100 */
[----:B------:R-:W-:Y:S02]  /*1470*/  FADD R23, R20, R20 ;  /* 0x0000001414177221 */ /* 0x000fe40000000000 */
[----:B------:R-:W-:Y:S02]  /*1480*/  FMUL R28, R25, R28 ;  /* 0x0000001c191c7220 */ /* 0x000fe40000400000 */
[----:B------:R-:W-:-:S04]  /*1490*/  FMUL R23, R2, R23 ;  /* 0x0000001702177220 */ /* 0x000fc80000400000 */
[----:B------:R-:W-:Y:S01]  /*14a0*/  FFMA R23, R28, R5, -R23 ;  /* 0x000000051c177223 */ /* 0x000fe20000000817 */
[----:B------:R-:W-:Y:S02]  /*14b0*/  IADD3.X R6, RZ, R6, RZ, P2, !PT ;  /* 0x00000006ff067210 */ /* 0x000fe400017fe4ff */
[----:B------:R-:W-:-:S04]  /*14c0*/  ISETP.GE.U32.AND P2, PT, R3, 0xffc, PT ;  /* 0x00000ffc0300780c */ /* 0x000fc80003f46070 */
[----:B------:R-:W-:Y:S02]  /*14d0*/  ISETP.GE.U32.AND.EX P2, PT, R6, RZ, PT, P2 ;  /* 0x000000ff0600720c */ /* 0x000fe40003f46120 */
[----:B------:R-:W-:-:S04]  /*14e0*/  IADD3 R0, P3, R0, 0x8, RZ ;  /* 0x0000000800007810 */ /* 0x000fc80007f7e0ff */
[----:B------:R-:W-:Y:S01]  /*14f0*/  IADD3.X R7, RZ, R7, RZ, P3, !PT ;  /* 0x00000007ff077210 */ /* 0x000fe20001ffe4ff */
[----:B--2---:R-:W-:-:S05]  /*1500*/  HADD2.F32 R18, -RZ, R21.H0_H0 ;  /* 0x20000015ff127230 */ /* 0x004fca0000004100 */
[----:B------:R-:W-:-:S05]  /*1510*/  FADD R23, R18, R23 ;  /* 0x0000001712177221 */ /* 0x000fca0000000000 */
[----:B------:R-:W-:-:S05]  /*1520*/  F2FP.F16.F32.PACK_AB R23, RZ, R23 ;  /* 0x00000017ff17723e */ /* 0x000fca00000000ff */
[----:B------:R0:W-:Y:S01]  /*1530*/  @P0 STG.E.U16 desc[UR4][R26.64], R23 ;  /* 0x000000171a000986 */ /* 0x0001e2000c101504 */
[----:B------:R-:W-:Y:S05]  /*1540*/  @!P2 BRA `(.L_x_3) ;  /* 0xfffffffc005ca947 */ /* 0x000fea000383ffff */
[----:B------:R-:W-:Y:S05]  /*1550*/  EXIT ;  /* 0x000000000000794d */ /* 0x000fea0003800000 */
.L_x_4:
[----:B------:R-:W-:-:S00]  /*1560*/  BRA `(.L_x_4) ;  /* 0xfffffffc00fc7947 */ /* 0x000fc0000383ffff */
[----:B------:R-:W-:-:S00]  /*1570*/  NOP ;  /* 0x0000000000007918 */ /* 0x000fc00000000000 */
        /* <DEDUP_REMOVED lines=8> */
.L_x_5:


//--------------------- .nv.constant0.triton_red_fused__to_copy_add_div_mul_pow_sum_12 --------------------------
	.section	.nv.constant0.triton_red_fused__to_copy_add_div_mul_pow_sum_12,"a",@progbits
	.sectionflags	@""
	.align	4
.nv.constant0.triton_red_fused__to_copy_add_div_mul_pow_sum_12:
	.zero		600
